//
// Generated by NVIDIA NVVM Compiler
//
// Compiler Build ID: CL-36424714
// Cuda compilation tools, release 13.0, V13.0.88
// Based on NVVM 20.0.0
//

.version 9.0
.target sm_100
.address_size 64

	// .globl	_Z13UmaVidaKernelPiS_i

.visible .entry _Z13UmaVidaKernelPiS_i(
	.param .u64 .ptr .align 1 _Z13UmaVidaKernelPiS_i_param_0,
	.param .u64 .ptr .align 1 _Z13UmaVidaKernelPiS_i_param_1,
	.param .u32 _Z13UmaVidaKernelPiS_i_param_2
)
{
	.reg .pred 	%p<13>;
	.reg .b32 	%r<35>;
	.reg .b64 	%rd<18>;

	ld.param.u64 	%rd2, [_Z13UmaVidaKernelPiS_i_param_0];
	ld.param.u64 	%rd3, [_Z13UmaVidaKernelPiS_i_param_1];
	ld.param.u32 	%r6, [_Z13UmaVidaKernelPiS_i_param_2];
	cvta.to.global.u64 	%rd1, %rd3;
	mov.u32 	%r7, %ctaid.y;
	mov.u32 	%r8, %ntid.y;
	mov.u32 	%r9, %tid.y;
	mad.lo.s32 	%r1, %r7, %r8, %r9;
	mov.u32 	%r10, %ctaid.x;
	mov.u32 	%r11, %ntid.x;
	mov.u32 	%r12, %tid.x;
	mad.lo.s32 	%r2, %r10, %r11, %r12;
	add.s32 	%r13, %r2, 1;
	setp.ge.s32 	%p1, %r1, %r6;
	setp.gt.s32 	%p2, %r13, %r6;
	or.pred  	%p3, %p1, %p2;
	@%p3 bra 	$L__BB0_8;
	cvta.to.global.u64 	%rd4, %rd2;
	add.s32 	%r14, %r6, 2;
	mad.lo.s32 	%r15, %r14, %r1, %r2;
	mul.wide.s32 	%rd5, %r15, 4;
	add.s64 	%rd6, %rd4, %rd5;
	ld.global.u32 	%r16, [%rd6];
	ld.global.u32 	%r17, [%rd6+4];
	add.s32 	%r18, %r17, %r16;
	ld.global.u32 	%r19, [%rd6+8];
	add.s32 	%r20, %r18, %r19;
	add.s32 	%r21, %r15, %r14;
	mul.wide.s32 	%rd7, %r14, 4;
	add.s64 	%rd8, %rd6, %rd7;
	ld.global.u32 	%r22, [%rd8];
	add.s32 	%r23, %r20, %r22;
	add.s32 	%r3, %r21, 1;
	ld.global.u32 	%r24, [%rd8+8];
	add.s32 	%r25, %r23, %r24;
	add.s64 	%rd9, %rd8, %rd7;
	ld.global.u32 	%r26, [%rd9];
	add.s32 	%r27, %r25, %r26;
	ld.global.u32 	%r28, [%rd9+4];
	add.s32 	%r29, %r27, %r28;
	ld.global.u32 	%r30, [%rd9+8];
	add.s32 	%r31, %r29, %r30;
	ld.global.u32 	%r5, [%rd8+4];
	setp.eq.s32 	%p4, %r5, 0;
	setp.gt.s32 	%p5, %r31, 1;
	or.pred  	%p6, %p4, %p5;
	@%p6 bra 	$L__BB0_3;
	mul.wide.s32 	%rd16, %r3, 4;
	add.s64 	%rd17, %rd1, %rd16;
	mov.b32 	%r34, 0;
	st.global.u32 	[%rd17], %r34;
	bra.uni 	$L__BB0_8;
$L__BB0_3:
	setp.eq.s32 	%p7, %r5, 0;
	setp.lt.s32 	%p8, %r31, 4;
	or.pred  	%p9, %p7, %p8;
	@%p9 bra 	$L__BB0_5;
	mul.wide.s32 	%rd14, %r3, 4;
	add.s64 	%rd15, %rd1, %rd14;
	mov.b32 	%r33, 0;
	st.global.u32 	[%rd15], %r33;
	bra.uni 	$L__BB0_8;
$L__BB0_5:
	setp.ne.s32 	%p10, %r5, 0;
	setp.ne.s32 	%p11, %r31, 3;
	or.pred  	%p12, %p10, %p11;
	@%p12 bra 	$L__BB0_7;
	mul.wide.s32 	%rd12, %r3, 4;
	add.s64 	%rd13, %rd1, %rd12;
	mov.b32 	%r32, 1;
	st.global.u32 	[%rd13], %r32;
	bra.uni 	$L__BB0_8;
$L__BB0_7:
	mul.wide.s32 	%rd10, %r3, 4;
	add.s64 	%rd11, %rd1, %rd10;
	st.global.u32 	[%rd11], %r5;
$L__BB0_8:
	ret;

}


// ===== COMPILED SASS (sm_100) =====

	.target	sm_100

	.elftype	@"ET_EXEC"


//--------------------- .note.nv.tkinfo           --------------------------
	.section	.note.nv.tkinfo,"",@"SHT_NOTE"
	.sectionflags	@"SHF_NOTE_NV_TKINFO"
	.tkinfo
        /*0018*/ 	.word	0x00000002
        /*0030*/ 	.string	""
        /*0030*/ 	.string	"ptxas"
        /*0030*/ 	.string	"Cuda compilation tools, release 13.0, V13.0.88"
        /*0030*/ 	.string	"Build cuda_13.0.r13.0/compiler.36424714_0"
        /*0030*/ 	.string	"-arch sm_100 -m 64 "



//--------------------- .note.nv.cuinfo           --------------------------
	.section	.note.nv.cuinfo,"",@"SHT_NOTE"
	.sectionflags	@"SHF_NOTE_NV_CUINFO"
        /*0018*/ 	.short	0x0002
        /*001a*/ 	.short	0x0064
        /*001c*/ 	.short	0x0082
	.zero		2


//--------------------- .nv.info                  --------------------------
	.section	.nv.info,"",@"SHT_CUDA_INFO"
	.align	4


	//----- nvinfo : EIATTR_REGCOUNT
	.align		4
        /*0000*/ 	.byte	0x04, 0x2f
        /*0002*/ 	.short	(.L_1 - .L_0)
	.align		4
.L_0:
        /*0004*/ 	.word	index@(_Z13UmaVidaKernelPiS_i)
        /*0008*/ 	.word	0x00000014


	//----- nvinfo : EIATTR_FRAME_SIZE
	.align		4
.L_1:
        /*000c*/ 	.byte	0x04, 0x11
        /*000e*/ 	.short	(.L_3 - .L_2)
	.align		4
.L_2:
        /*0010*/ 	.word	index@(_Z13UmaVidaKernelPiS_i)
        /*0014*/ 	.word	0x00000000


	//----- nvinfo : EIATTR_MIN_STACK_SIZE
	.align		4
.L_3:
        /*0018*/ 	.byte	0x04, 0x12
        /*001a*/ 	.short	(.L_5 - .L_4)
	.align		4
.L_4:
        /*001c*/ 	.word	index@(_Z13UmaVidaKernelPiS_i)
        /*0020*/ 	.word	0x00000000
.L_5:


//--------------------- .nv.compat                --------------------------
	.section	.nv.compat,"",@"SHT_CUDA_COMPAT_INFO"
	.align	4
        /*0000*/ 	.byte	0x02, 0x09, 0x00, 0x00, 0x02, 0x02, 0x01, 0x00, 0x02, 0x05, 0x05, 0x00, 0x03, 0x07, 0x01, 0x01
        /*0010*/ 	.byte	0x02, 0x03, 0x00, 0x00, 0x02, 0x06, 0x01, 0x00, 0x04, 0x0b, 0x08, 0x00, 0x09, 0x00, 0x00, 0x00
        /*0020*/ 	.byte	0x00, 0x00, 0x00, 0x00


//--------------------- .nv.info._Z13UmaVidaKernelPiS_i --------------------------
	.section	.nv.info._Z13UmaVidaKernelPiS_i,"",@"SHT_CUDA_INFO"
	.sectionflags	@""
	.align	4


	//----- nvinfo : EIATTR_CUDA_API_VERSION
	.align		4
        /*0000*/ 	.byte	0x04, 0x37
        /*0002*/ 	.short	(.L_7 - .L_6)
.L_6:
        /*0004*/ 	.word	0x00000082


	//----- nvinfo : EIATTR_KPARAM_INFO
	.align		4
.L_7:
        /*0008*/ 	.byte	0x04, 0x17
        /*000a*/ 	.short	(.L_9 - .L_8)
.L_8:
        /*000c*/ 	.word	0x00000000
        /*0010*/ 	.short	0x0002
        /*0012*/ 	.short	0x0010
        /*0014*/ 	.byte	0x00, 0xf0, 0x11, 0x00


	//----- nvinfo : EIATTR_KPARAM_INFO
	.align		4
.L_9:
        /*0018*/ 	.byte	0x04, 0x17
        /*001a*/ 	.short	(.L_11 - .L_10)
.L_10:
        /*001c*/ 	.word	0x00000000
        /*0020*/ 	.short	0x0001
        /*0022*/ 	.short	0x0008
        /*0024*/ 	.byte	0x00, 0xf5, 0x21, 0x00


	//----- nvinfo : EIATTR_KPARAM_INFO
	.align		4
.L_11:
        /*0028*/ 	.byte	0x04, 0x17
        /*002a*/ 	.short	(.L_13 - .L_12)
.L_12:
        /*002c*/ 	.word	0x00000000
        /*0030*/ 	.short	0x0000
        /*0032*/ 	.short	0x0000
        /*0034*/ 	.byte	0x00, 0xf5, 0x21, 0x00


	//----- nvinfo : EIATTR_SPARSE_MMA_MASK
	.align		4
.L_13:
        /*0038*/ 	.byte	0x03, 0x50
        /*003a*/ 	.short	0x0000


	//----- nvinfo : EIATTR_MAXREG_COUNT
	.align		4
        /*003c*/ 	.byte	0x03, 0x1b
        /*003e*/ 	.short	0x00ff


	//----- nvinfo : EIATTR_MERCURY_ISA_VERSION
	.align		4
        /*0040*/ 	.byte	0x03, 0x5f
        /*0042*/ 	.short	0x0101


	//----- nvinfo : EIATTR_VRC_CTA_INIT_COUNT
	.align		4
        /*0044*/ 	.byte	0x02, 0x4a
	.zero		1
	.zero		1


	//----- nvinfo : EIATTR_EXIT_INSTR_OFFSETS
	.align		4
        /*0048*/ 	.byte	0x04, 0x1c
        /*004a*/ 	.short	(.L_15 - .L_14)


	//   ....[0]....
.L_14:
        /*004c*/ 	.word	0x000000d0


	//   ....[1]....
        /*0050*/ 	.word	0x00000280


	//   ....[2]....
        /*0054*/ 	.word	0x000002e0


	//   ....[3]....
        /*0058*/ 	.word	0x00000350


	//   ....[4]....
        /*005c*/ 	.word	0x00000390


	//----- nvinfo : EIATTR_CBANK_PARAM_SIZE
	.align		4
.L_15:
        /*0060*/ 	.byte	0x03, 0x19
        /*0062*/ 	.short	0x0014


	//----- nvinfo : EIATTR_PARAM_CBANK
	.align		4
        /*0064*/ 	.byte	0x04, 0x0a
        /*0066*/ 	.short	(.L_17 - .L_16)
	.align		4
.L_16:
        /*0068*/ 	.word	index@(.nv.constant0._Z13UmaVidaKernelPiS_i)
        /*006c*/ 	.short	0x0380
        /*006e*/ 	.short	0x0014


	//----- nvinfo : EIATTR_SW_WAR
	.align		4
.L_17:
        /*0070*/ 	.byte	0x04, 0x36
        /*0072*/ 	.short	(.L_19 - .L_18)
.L_18:
        /*0074*/ 	.word	0x00000008
.L_19:


//--------------------- .nv.callgraph             --------------------------
	.section	.nv.callgraph,"",@"SHT_CUDA_CALLGRAPH"
	.align	4
	.sectionentsize	8
	.align		4
        /*0000*/ 	.word	0x00000000
	.align		4
        /*0004*/ 	.word	0xffffffff
	.align		4
        /*0008*/ 	.word	0x00000000
	.align		4
        /*000c*/ 	.word	0xfffffffe
	.align		4
        /*0010*/ 	.word	0x00000000
	.align		4
        /*0014*/ 	.word	0xfffffffd
	.align		4
        /*0018*/ 	.word	0x00000000
	.align		4
        /*001c*/ 	.word	0xfffffffc


//--------------------- .text._Z13UmaVidaKernelPiS_i --------------------------
	.section	.text._Z13UmaVidaKernelPiS_i,"ax",@progbits
	.align	128
        .global         _Z13UmaVidaKernelPiS_i
        .type           _Z13UmaVidaKernelPiS_i,@function
        .size           _Z13UmaVidaKernelPiS_i,(.L_x_1 - _Z13UmaVidaKernelPiS_i)
        .other          _Z13UmaVidaKernelPiS_i,@"STO_CUDA_ENTRY STV_DEFAULT"
_Z13UmaVidaKernelPiS_i:
.text._Z13UmaVidaKernelPiS_i:
[----:B------:R-:W-:Y:S01]  /*0000*/  LDC R1, c[0x0][0x37c] ;  /* 0x0000df00ff017b82 */ /* 0x000fe20000000800 */
[----:B------:R-:W0:Y:S07]  /*0010*/  S2R R2, SR_TID.X ;  /* 0x0000000000027919 */ /* 0x000e2e0000002100 */
[----:B------:R-:W1:Y:S01]  /*0020*/  LDC R0, c[0x0][0x364] ;  /* 0x0000d900ff007b82 */ /* 0x000e620000000800 */
[----:B------:R-:W1:Y:S07]  /*0030*/  S2R R3, SR_TID.Y ;  /* 0x0000000000037919 */ /* 0x000e6e0000002200 */
[----:B------:R-:W0:Y:S08]  /*0040*/  S2UR UR5, SR_CTAID.X ;  /* 0x00000000000579c3 */ /* 0x000e300000002500 */
[----:B------:R-:W0:Y:S08]  /*0050*/  LDC R5, c[0x0][0x360] ;  /* 0x0000d800ff057b82 */ /* 0x000e300000000800 */
[----:B------:R-:W1:Y:S08]  /*0060*/  S2UR UR4, SR_CTAID.Y ;  /* 0x00000000000479c3 */ /* 0x000e700000002600 */
[----:B------:R-:W2:Y:S01]  /*0070*/  LDC R9, c[0x0][0x390] ;  /* 0x0000e400ff097b82 */ /* 0x000ea20000000800 */
[----:B0-----:R-:W-:-:S04]  /*0080*/  IMAD R5, R5, UR5, R2 ;  /* 0x0000000505057c24 */ /* 0x001fc8000f8e0202 */
[----:B------:R-:W-:Y:S02]  /*0090*/  VIADD R2, R5, 0x1 ;  /* 0x0000000105027836 */ /* 0x000fe40000000000 */
[----:B-1----:R-:W-:-:S03]  /*00a0*/  IMAD R0, R0, UR4, R3 ;  /* 0x0000000400007c24 */ /* 0x002fc6000f8e0203 */
[----:B--2---:R-:W-:-:S04]  /*00b0*/  ISETP.GT.AND P0, PT, R2, R9, PT ;  /* 0x000000090200720c */ /* 0x004fc80003f04270 */
[----:B------:R-:W-:-:S13]  /*00c0*/  ISETP.GE.OR P0, PT, R0, R9, P0 ;  /* 0x000000090000720c */ /* 0x000fda0000706670 */
[----:B------:R-:W-:Y:S05]  /*00d0*/  @P0 EXIT ;  /* 0x000000000000094d */ /* 0x000fea0003800000 */
[----:B------:R-:W0:Y:S01]  /*00e0*/  LDC.64 R2, c[0x0][0x380] ;  /* 0x0000e000ff027b82 */ /* 0x000e220000000a00 */
[----:B------:R-:W1:Y:S01]  /*00f0*/  LDCU.64 UR4, c[0x0][0x358] ;  /* 0x00006b00ff0477ac */ /* 0x000e620008000a00 */
[----:B------:R-:W-:-:S04]  /*0100*/  VIADD R9, R9, 0x2 ;  /* 0x0000000209097836 */ /* 0x000fc80000000000 */
[----:B------:R-:W-:-:S04]  /*0110*/  IMAD R8, R0, R9, R5 ;  /* 0x0000000900087224 */ /* 0x000fc800078e0205 */
[----:B0-----:R-:W-:-:S05]  /*0120*/  IMAD.WIDE R2, R8, 0x4, R2 ;  /* 0x0000000408027825 */ /* 0x001fca00078e0202 */
[----:B-1----:R-:W2:Y:S01]  /*0130*/  LDG.E R10, desc[UR4][R2.64] ;  /* 0x00000004020a7981 */ /* 0x002ea2000c1e1900 */
[----:B------:R-:W-:-:S03]  /*0140*/  IMAD.WIDE R4, R9, 0x4, R2 ;  /* 0x0000000409047825 */ /* 0x000fc600078e0202 */
[----:B------:R-:W2:Y:S04]  /*0150*/  LDG.E R11, desc[UR4][R2.64+0x4] ;  /* 0x00000404020b7981 */ /* 0x000ea8000c1e1900 */
[----:B------:R-:W2:Y:S01]  /*0160*/  LDG.E R12, desc[UR4][R2.64+0x8] ;  /* 0x00000804020c7981 */ /* 0x000ea2000c1e1900 */
[----:B------:R-:W-:-:S03]  /*0170*/  IMAD.WIDE R6, R9, 0x4, R4 ;  /* 0x0000000409067825 */ /* 0x000fc600078e0204 */
[----:B------:R-:W3:Y:S04]  /*0180*/  LDG.E R13, desc[UR4][R4.64] ;  /* 0x00000004040d7981 */ /* 0x000ee8000c1e1900 */
[----:B------:R-:W3:Y:S04]  /*0190*/  LDG.E R14, desc[UR4][R4.64+0x8] ;  /* 0x00000804040e7981 */ /* 0x000ee8000c1e1900 */
[----:B------:R-:W4:Y:S04]  /*01a0*/  LDG.E R15, desc[UR4][R6.64] ;  /* 0x00000004060f7981 */ /* 0x000f28000c1e1900 */
[----:B------:R-:W4:Y:S04]  /*01b0*/  LDG.E R16, desc[UR4][R6.64+0x4] ;  /* 0x0000040406107981 */ /* 0x000f28000c1e1900 */
[----:B------:R-:W5:Y:S04]  /*01c0*/  LDG.E R17, desc[UR4][R6.64+0x8] ;  /* 0x0000080406117981 */ /* 0x000f68000c1e1900 */
[----:B------:R-:W5:Y:S01]  /*01d0*/  LDG.E R0, desc[UR4][R4.64+0x4] ;  /* 0x0000040404007981 */ /* 0x000f62000c1e1900 */
[----:B------:R-:W-:-:S02]  /*01e0*/  IADD3 R9, PT, PT, R8, 0x1, R9 ;  /* 0x0000000108097810 */ /* 0x000fc40007ffe009 */
[----:B--2---:R-:W-:-:S04]  /*01f0*/  IADD3 R10, PT, PT, R12, R11, R10 ;  /* 0x0000000b0c0a7210 */ /* 0x004fc80007ffe00a */
[----:B---3--:R-:W-:-:S04]  /*0200*/  IADD3 R10, PT, PT, R14, R10, R13 ;  /* 0x0000000a0e0a7210 */ /* 0x008fc80007ffe00d */
[----:B----4-:R-:W-:-:S04]  /*0210*/  IADD3 R10, PT, PT, R16, R10, R15 ;  /* 0x0000000a100a7210 */ /* 0x010fc80007ffe00f */
[----:B-----5:R-:W-:-:S04]  /*0220*/  IADD3 R10, PT, PT, R10, R17, RZ ;  /* 0x000000110a0a7210 */ /* 0x020fc80007ffe0ff */
[----:B------:R-:W-:-:S04]  /*0230*/  ISETP.GT.AND P0, PT, R10, 0x1, PT ;  /* 0x000000010a00780c */ /* 0x000fc80003f04270 */
[----:B------:R-:W-:-:S13]  /*0240*/  ISETP.EQ.OR P0, PT, R0, RZ, P0 ;  /* 0x000000ff0000720c */ /* 0x000fda0000702670 */
[----:B------:R-:W0:Y:S02]  /*0250*/  @!P0 LDC.64 R2, c[0x0][0x388] ;  /* 0x0000e200ff028b82 */ /* 0x000e240000000a00 */
[----:B0-----:R-:W-:-:S05]  /*0260*/  @!P0 IMAD.WIDE R2, R9, 0x4, R2 ;  /* 0x0000000409028825 */ /* 0x001fca00078e0202 */
[----:B------:R0:W-:Y:S01]  /*0270*/  @!P0 STG.E desc[UR4][R2.64], RZ ;  /* 0x000000ff02008986 */ /* 0x0001e2000c101904 */
[----:B------:R-:W-:Y:S05]  /*0280*/  @!P0 EXIT ;  /* 0x000000000000894d */ /* 0x000fea0003800000 */
[----:B------:R-:W-:-:S04]  /*0290*/  ISETP.GE.AND P0, PT, R10, 0x4, PT ;  /* 0x000000040a00780c */ /* 0x000fc80003f06270 */
[----:B------:R-:W-:-:S13]  /*02a0*/  ISETP.EQ.OR P0, PT, R0, RZ, !P0 ;  /* 0x000000ff0000720c */ /* 0x000fda0004702670 */
[----:B0-----:R-:W0:Y:S02]  /*02b0*/  @!P0 LDC.64 R2, c[0x0][0x388] ;  /* 0x0000e200ff028b82 */ /* 0x001e240000000a00 */
[----:B0-----:R-:W-:-:S05]  /*02c0*/  @!P0 IMAD.WIDE R2, R9, 0x4, R2 ;  /* 0x0000000409028825 */ /* 0x001fca00078e0202 */
[----:B------:R0:W-:Y:S01]  /*02d0*/  @!P0 STG.E desc[UR4][R2.64], RZ ;  /* 0x000000ff02008986 */ /* 0x0001e2000c101904 */
[----:B------:R-:W-:Y:S05]  /*02e0*/  @!P0 EXIT ;  /* 0x000000000000894d */ /* 0x000fea0003800000 */
[----:B------:R-:W-:-:S04]  /*02f0*/  ISETP.NE.AND P0, PT, R10, 0x3, PT ;  /* 0x000000030a00780c */ /* 0x000fc80003f05270 */
[----:B------:R-:W-:-:S13]  /*0300*/  ISETP.NE.OR P0, PT, R0, RZ, P0 ;  /* 0x000000ff0000720c */ /* 0x000fda0000705670 */
[----:B0-----:R-:W0:Y:S01]  /*0310*/  @!P0 LDC.64 R2, c[0x0][0x388] ;  /* 0x0000e200ff028b82 */ /* 0x001e220000000a00 */
[----:B------:R-:W-:Y:S02]  /*0320*/  @!P0 IMAD.MOV.U32 R5, RZ, RZ, 0x1 ;  /* 0x00000001ff058424 */ /* 0x000fe400078e00ff */
[----:B0-----:R-:W-:-:S05]  /*0330*/  @!P0 IMAD.WIDE R2, R9, 0x4, R2 ;  /* 0x0000000409028825 */ /* 0x001fca00078e0202 */
[----:B------:R0:W-:Y:S01]  /*0340*/  @!P0 STG.E desc[UR4][R2.64], R5 ;  /* 0x0000000502008986 */ /* 0x0001e2000c101904 */
[----:B------:R-:W-:Y:S05]  /*0350*/  @!P0 EXIT ;  /* 0x000000000000894d */ /* 0x000fea0003800000 */
[----:B0-----:R-:W0:Y:S02]  /*0360*/  LDC.64 R2, c[0x0][0x388] ;  /* 0x0000e200ff027b82 */ /* 0x001e240000000a00 */
[----:B0-----:R-:W-:-:S05]  /*0370*/  IMAD.WIDE R2, R9, 0x4, R2 ;  /* 0x0000000409027825 */ /* 0x001fca00078e0202 */
[----:B------:R-:W-:Y:S01]  /*0380*/  STG.E desc[UR4][R2.64], R0 ;  /* 0x0000000002007986 */ /* 0x000fe2000c101904 */
[----:B------:R-:W-:Y:S05]  /*0390*/  EXIT ;  /* 0x000000000000794d */ /* 0x000fea0003800000 */
.L_x_0:
[----:B------:R-:W-:-:S00]  /*03a0*/  BRA `(.L_x_0) ;  /* 0xfffffffc00fc7947 */ /* 0x000fc0000383ffff */
[----:B------:R-:W-:-:S00]  /*03b0*/  NOP ;  /* 0x0000000000007918 */ /* 0x000fc00000000000 */
        /* <DEDUP_REMOVED lines=12> */
.L_x_1:


//--------------------- .nv.shared.reserved.0     --------------------------
	.section	.nv.shared.reserved.0,"aw",@nobits
	.weak		__nv_reservedSMEM_offset_0_alias
	.size		__nv_reservedSMEM_offset_0_alias, 0, 64
	.other		__nv_reservedSMEM_offset_0_alias,@"STO_CUDA_RESERVED_SHARED STV_DEFAULT"
__nv_reservedSMEM_offset_0_alias:
	.zero		0
	.zero		64


//--------------------- .nv.constant0._Z13UmaVidaKernelPiS_i --------------------------
	.section	.nv.constant0._Z13UmaVidaKernelPiS_i,"a",@progbits
	.sectionflags	@""
	.align	4
.nv.constant0._Z13UmaVidaKernelPiS_i:
	.zero		916


//--------------------- SYMBOLS --------------------------

	.type		.nv.reservedSmem.offset0,@object
	.size		.nv.reservedSmem.offset0,0x4
